	.headerflags	@"EF_CUDA_TEXMODE_UNIFIED EF_CUDA_64BIT_ADDRESS EF_CUDA_ACCELERATORS EF_CUDA_SM90 EF_CUDA_VIRTUAL_SM(EF_CUDA_SM90)"
	.elftype	@"ET_EXEC"


//--------------------- .nv.info                  --------------------------
	.section	.nv.info,"",@"SHT_CUDA_INFO"
	.align	4


	//----- nvinfo : EIATTR_REGCOUNT
	.align		4
        /*0000*/ 	.byte	0x04, 0x2f
        /*0002*/ 	.short	(.L_3 - .L_2)
	.align		4
.L_2:
        /*0004*/ 	.word	index@(triton_poi_fused__native_batch_norm_legit_no_training_relu_4)
        /*0008*/ 	.word	0x00000016


	//----- nvinfo : EIATTR_MIN_STACK_SIZE
	.align		4
.L_3:
        /*000c*/ 	.byte	0x04, 0x12
        /*000e*/ 	.short	(.L_5 - .L_4)
	.align		4
.L_4:
        /*0010*/ 	.word	index@(triton_poi_fused__native_batch_norm_legit_no_training_relu_4)
        /*0014*/ 	.word	0x00000000


	//----- nvinfo : EIATTR_FRAME_SIZE
	.align		4
.L_5:
        /*0018*/ 	.byte	0x04, 0x11
        /*001a*/ 	.short	(.L_7 - .L_6)
	.align		4
.L_6:
        /*001c*/ 	.word	index@(triton_poi_fused__native_batch_norm_legit_no_training_relu_4)
        /*0020*/ 	.word	0x00000000


	//----- nvinfo : EIATTR_MIN_STACK_SIZE
	.align		4
.L_7:
        /*0024*/ 	.byte	0x04, 0x12
        /*0026*/ 	.short	(.L_9 - .L_8)
	.align		4
.L_8:
        /*0028*/ 	.word	index@(triton_poi_fused__native_batch_norm_legit_no_training_relu_4)
        /*002c*/ 	.word	0x00000000
.L_9:


//--------------------- .nv.info.triton_poi_fused__native_batch_norm_legit_no_training_relu_4 --------------------------
	.section	.nv.info.triton_poi_fused__native_batch_norm_legit_no_training_relu_4,"",@"SHT_CUDA_INFO"
	.sectionflags	@""
	.align	4


	//----- nvinfo : EIATTR_CUDA_API_VERSION
	.align		4
        /*0000*/ 	.byte	0x04, 0x37
        /*0002*/ 	.short	(.L_11 - .L_10)
.L_10:
        /*0004*/ 	.word	0x0000007c


	//----- nvinfo : EIATTR_KPARAM_INFO
	.align		4
.L_11:
        /*0008*/ 	.byte	0x04, 0x17
        /*000a*/ 	.short	(.L_13 - .L_12)
.L_12:
        /*000c*/ 	.word	0x00000000
        /*0010*/ 	.short	0x0006
        /*0012*/ 	.short	0x0030
        /*0014*/ 	.byte	0x00, 0xf0, 0x11, 0x00


	//----- nvinfo : EIATTR_KPARAM_INFO
	.align		4
.L_13:
        /*0018*/ 	.byte	0x04, 0x17
        /*001a*/ 	.short	(.L_15 - .L_14)
.L_14:
        /*001c*/ 	.word	0x00000000
        /*0020*/ 	.short	0x0005
        /*0022*/ 	.short	0x0028
        /*0024*/ 	.byte	0x00, 0xf4, 0x21, 0x00


	//----- nvinfo : EIATTR_KPARAM_INFO
	.align		4
.L_15:
        /*0028*/ 	.byte	0x04, 0x17
        /*002a*/ 	.short	(.L_17 - .L_16)
.L_16:
        /*002c*/ 	.word	0x00000000
        /*0030*/ 	.short	0x0004
        /*0032*/ 	.short	0x0020
        /*0034*/ 	.byte	0x00, 0xf4, 0x21, 0x00


	//----- nvinfo : EIATTR_KPARAM_INFO
	.align		4
.L_17:
        /*0038*/ 	.byte	0x04, 0x17
        /*003a*/ 	.short	(.L_19 - .L_18)
.L_18:
        /*003c*/ 	.word	0x00000000
        /*0040*/ 	.short	0x0003
        /*0042*/ 	.short	0x0018
        /*0044*/ 	.byte	0x00, 0xf4, 0x21, 0x00


	//----- nvinfo : EIATTR_KPARAM_INFO
	.align		4
.L_19:
        /*0048*/ 	.byte	0x04, 0x17
        /*004a*/ 	.short	(.L_21 - .L_20)
.L_20:
        /*004c*/ 	.word	0x00000000
        /*0050*/ 	.short	0x0002
        /*0052*/ 	.short	0x0010
        /*0054*/ 	.byte	0x00, 0xf4, 0x21, 0x00


	//----- nvinfo : EIATTR_KPARAM_INFO
	.align		4
.L_21:
        /*0058*/ 	.byte	0x04, 0x17
        /*005a*/ 	.short	(.L_23 - .L_22)
.L_22:
        /*005c*/ 	.word	0x00000000
        /*0060*/ 	.short	0x0001
        /*0062*/ 	.short	0x0008
        /*0064*/ 	.byte	0x00, 0xf4, 0x21, 0x00


	//----- nvinfo : EIATTR_KPARAM_INFO
	.align		4
.L_23:
        /*0068*/ 	.byte	0x04, 0x17
        /*006a*/ 	.short	(.L_25 - .L_24)
.L_24:
        /*006c*/ 	.word	0x00000000
        /*0070*/ 	.short	0x0000
        /*0072*/ 	.short	0x0000
        /*0074*/ 	.byte	0x00, 0xf4, 0x21, 0x00


	//----- nvinfo : EIATTR_SPARSE_MMA_MASK
	.align		4
.L_25:
        /*0078*/ 	.byte	0x03, 0x50
        /*007a*/ 	.short	0x0000


	//----- nvinfo : EIATTR_MAXREG_COUNT
	.align		4
        /*007c*/ 	.byte	0x03, 0x1b
        /*007e*/ 	.short	0x00ff


	//----- nvinfo : EIATTR_EXIT_INSTR_OFFSETS
	.align		4
        /*0080*/ 	.byte	0x04, 0x1c
        /*0082*/ 	.short	(.L_27 - .L_26)


	//   ....[0]....
.L_26:
        /*0084*/ 	.word	0x00000490


	//   ....[1]....
        /*0088*/ 	.word	0x000004b0


	//----- nvinfo : EIATTR_REQNTID
	.align		4
.L_27:
        /*008c*/ 	.byte	0x04, 0x10
        /*008e*/ 	.short	(.L_29 - .L_28)
.L_28:
        /*0090*/ 	.word	0x00000080
        /*0094*/ 	.word	0x00000001
        /*0098*/ 	.word	0x00000001


	//----- nvinfo : EIATTR_CBANK_PARAM_SIZE
	.align		4
.L_29:
        /*009c*/ 	.byte	0x03, 0x19
        /*009e*/ 	.short	0x0034


	//----- nvinfo : EIATTR_PARAM_CBANK
	.align		4
        /*00a0*/ 	.byte	0x04, 0x0a
        /*00a2*/ 	.short	(.L_31 - .L_30)
	.align		4
.L_30:
        /*00a4*/ 	.word	index@(.nv.constant0.triton_poi_fused__native_batch_norm_legit_no_training_relu_4)
        /*00a8*/ 	.short	0x0210
        /*00aa*/ 	.short	0x0034


	//----- nvinfo : EIATTR_SW_WAR
	.align		4
.L_31:
        /*00ac*/ 	.byte	0x04, 0x36
        /*00ae*/ 	.short	(.L_33 - .L_32)
.L_32:
        /*00b0*/ 	.word	0x00000008
.L_33:


//--------------------- .nv.callgraph             --------------------------
	.section	.nv.callgraph,"",@"SHT_CUDA_CALLGRAPH"
	.align	4
	.sectionentsize	8
	.align		4
        /*0000*/ 	.word	0x00000000
	.align		4
        /*0004*/ 	.word	0xffffffff
	.align		4
        /*0008*/ 	.word	0x00000000
	.align		4
        /*000c*/ 	.word	0xfffffffe
	.align		4
        /*0010*/ 	.word	0x00000000
	.align		4
        /*0014*/ 	.word	0xfffffffd
	.align		4
        /*0018*/ 	.word	0x00000000
	.align		4
        /*001c*/ 	.word	0xfffffffc


//--------------------- .nv.constant4             --------------------------
	.section	.nv.constant4,"a",@progbits
	.align	8
	.align		8
.nv.constant4:
        /*0000*/ 	.dword	_$_str
	.align		8
        /*0008*/ 	.dword	_$_str_$_2


//--------------------- .text.triton_poi_fused__native_batch_norm_legit_no_training_relu_4 --------------------------
	.section	.text.triton_poi_fused__native_batch_norm_legit_no_training_relu_4,"ax",@progbits
	.align	128
        .global         triton_poi_fused__native_batch_norm_legit_no_training_relu_4
        .type           triton_poi_fused__native_batch_norm_legit_no_training_relu_4,@function
        .size           triton_poi_fused__native_batch_norm_legit_no_training_relu_4,(.L_x_1 - triton_poi_fused__native_batch_norm_legit_no_training_relu_4)
        .other          triton_poi_fused__native_batch_norm_legit_no_training_relu_4,@"STO_CUDA_ENTRY STV_DEFAULT"
triton_poi_fused__native_batch_norm_legit_no_training_relu_4:
.text.triton_poi_fused__native_batch_norm_legit_no_training_relu_4:
[----:B------:R-:W0:Y:S01]  /*0000*/  LDC R1, c[0x0][0x28] ;  /* 0x00000a00ff017b82 */ /* 0x000e220000000800 */
[----:B------:R-:W1:Y:S07]  /*0010*/  S2R R0, SR_TID.X ;  /* 0x0000000000007919 */ /* 0x000e6e0000002100 */
[----:B------:R-:W2:Y:S01]  /*0020*/  LDC.64 R8, c[0x0][0x220] ;  /* 0x00008800ff087b82 */ /* 0x000ea20000000a00 */
[----:B------:R-:W-:Y:S01]  /*0030*/  ULDC.64 UR4, c[0x0][0x208] ;  /* 0x0000820000047ab9 */ /* 0x000fe20000000a00 */
[----:B------:R-:W3:Y:S06]  /*0040*/  S2R R5, SR_CTAID.X ;  /* 0x0000000000057919 */ /* 0x000eec0000002500 */
[----:B------:R-:W4:Y:S08]  /*0050*/  LDC.64 R14, c[0x0][0x218] ;  /* 0x00008600ff0e7b82 */ /* 0x000f300000000a00 */
[----:B------:R-:W5:Y:S08]  /*0060*/  LDC.64 R12, c[0x0][0x210] ;  /* 0x00008400ff0c7b82 */ /* 0x000f700000000a00 */
[----:B------:R-:W4:Y:S01]  /*0070*/  LDC.64 R16, c[0x0][0x228] ;  /* 0x00008a00ff107b82 */ /* 0x000f220000000a00 */
[----:B-1----:R-:W-:-:S07]  /*0080*/  SHF.L.U32 R0, R0, 0x1, RZ ;  /* 0x0000000100007819 */ /* 0x002fce00000006ff */
[----:B------:R-:W1:Y:S01]  /*0090*/  LDC.64 R18, c[0x0][0x230] ;  /* 0x00008c00ff127b82 */ /* 0x000e620000000a00 */
[----:B---3--:R-:W-:Y:S02]  /*00a0*/  SHF.R.S32.HI R3, RZ, 0x17, R5 ;  /* 0x00000017ff037819 */ /* 0x008fe40000011405 */
[----:B------:R-:W-:Y:S02]  /*00b0*/  LOP3.LUT R0, R0, 0xfe, RZ, 0xc0, !PT ;  /* 0x000000fe00007812 */ /* 0x000fe400078ec0ff */
[----:B------:R-:W-:Y:S02]  /*00c0*/  SGXT R3, R3, 0x1 ;  /* 0x000000010303781a */ /* 0x000fe40000000200 */
[----:B------:R-:W-:-:S04]  /*00d0*/  LEA R0, R5, R0, 0x8 ;  /* 0x0000000005007211 */ /* 0x000fc800078e40ff */
[----:B------:R-:W-:Y:S02]  /*00e0*/  LEA.HI R3, R3, R0, RZ, 0x6 ;  /* 0x0000000003037211 */ /* 0x000fe400078f30ff */
[----:B------:R-:W-:Y:S02]  /*00f0*/  ISETP.GE.AND P0, PT, R0, 0x4800, PT ;  /* 0x000048000000780c */ /* 0x000fe40003f06270 */
[----:B------:R-:W-:-:S05]  /*0100*/  SHF.R.S32.HI R3, RZ, 0x6, R3 ;  /* 0x00000006ff037819 */ /* 0x000fca0000011403 */
[----:B------:R-:W-:-:S05]  /*0110*/  IMAD.HI R2, R3, 0x38e38e39, RZ ;  /* 0x38e38e3903027827 */ /* 0x000fca00078e02ff */
[----:B------:R-:W-:-:S04]  /*0120*/  SHF.R.U32.HI R5, RZ, 0x1f, R2 ;  /* 0x0000001fff057819 */ /* 0x000fc80000011602 */
[----:B------:R-:W-:Y:S02]  /*0130*/  LEA.HI.SX32 R2, R2, R5, 0x1c ;  /* 0x0000000502027211 */ /* 0x000fe400078fe2ff */
[----:B------:R-:W-:-:S03]  /*0140*/  CS2R R4, SRZ ;  /* 0x0000000000047805 */ /* 0x000fc6000001ff00 */
[----:B------:R-:W-:-:S04]  /*0150*/  IMAD R11, R2, -0x48, R3 ;  /* 0xffffffb8020b7824 */ /* 0x000fc800078e0203 */
[----:B--2---:R-:W-:-:S05]  /*0160*/  IMAD.WIDE R8, R11, 0x4, R8 ;  /* 0x000000040b087825 */ /* 0x004fca00078e0208 */
[----:B------:R-:W2:Y:S04]  /*0170*/  @!P0 LDG.E.EL R4, desc[UR4][R8.64] ;  /* 0x0000000408048981 */ /* 0x000ea8000c2e1900 */
[----:B------:R3:W2:Y:S01]  /*0180*/  @!P0 LDG.E.EL R5, desc[UR4][R8.64] ;  /* 0x0000000408058981 */ /* 0x0006a2000c2e1900 */
[----:B------:R-:W-:Y:S02]  /*0190*/  CS2R R6, SRZ ;  /* 0x0000000000067805 */ /* 0x000fe4000001ff00 */
[----:B------:R-:W-:Y:S01]  /*01a0*/  CS2R R2, SRZ ;  /* 0x0000000000027805 */ /* 0x000fe2000001ff00 */
[----:B----4-:R-:W-:-:S04]  /*01b0*/  IMAD.WIDE R14, R11, 0x4, R14 ;  /* 0x000000040b0e7825 */ /* 0x010fc800078e020e */
[----:B-----5:R-:W-:Y:S01]  /*01c0*/  IMAD.WIDE R12, R0, 0x4, R12 ;  /* 0x00000004000c7825 */ /* 0x020fe200078e020c */
[----:B------:R-:W4:Y:S01]  /*01d0*/  @!P0 LDG.E.EL R7, desc[UR4][R14.64] ;  /* 0x000000040e078981 */ /* 0x000f22000c2e1900 */
[----:B---3--:R-:W-:Y:S02]  /*01e0*/  CS2R R8, SRZ ;  /* 0x0000000000087805 */ /* 0x008fe4000001ff00 */
[C---:B0-----:R-:W-:Y:S01]  /*01f0*/  IMAD.WIDE R16, R11.reuse, 0x4, R16 ;  /* 0x000000040b107825 */ /* 0x041fe200078e0210 */
[----:B------:R0:W3:Y:S03]  /*0200*/  @!P0 LDG.E.EL R6, desc[UR4][R14.64] ;  /* 0x000000040e068981 */ /* 0x0000e6000c2e1900 */
[----:B-1----:R-:W-:Y:S01]  /*0210*/  IMAD.WIDE R18, R11, 0x4, R18 ;  /* 0x000000040b127825 */ /* 0x002fe200078e0212 */
[----:B------:R1:W4:Y:S01]  /*0220*/  @!P0 LDG.E.64 R2, desc[UR4][R12.64] ;  /* 0x000000040c028981 */ /* 0x000322000c1e1b00 */
[----:B------:R-:W-:-:S03]  /*0230*/  CS2R R10, SRZ ;  /* 0x00000000000a7805 */ /* 0x000fc6000001ff00 */
[----:B------:R-:W5:Y:S04]  /*0240*/  @!P0 LDG.E.EL R9, desc[UR4][R18.64] ;  /* 0x0000000412098981 */ /* 0x000f68000c2e1900 */
[----:B------:R-:W5:Y:S04]  /*0250*/  @!P0 LDG.E.EL R10, desc[UR4][R16.64] ;  /* 0x00000004100a8981 */ /* 0x000f68000c2e1900 */
[----:B------:R-:W3:Y:S04]  /*0260*/  @!P0 LDG.E.EL R11, desc[UR4][R16.64] ;  /* 0x00000004100b8981 */ /* 0x000ee8000c2e1900 */
[----:B------:R-:W3:Y:S01]  /*0270*/  @!P0 LDG.E.EL R8, desc[UR4][R18.64] ;  /* 0x0000000412088981 */ /* 0x000ee2000c2e1900 */
[----:B0-----:R-:W-:Y:S01]  /*0280*/  HFMA2.MMA R14, -RZ, RZ, 1.625, 0 ;  /* 0x3e800000ff0e7435 */ /* 0x001fe200000001ff */
[----:B--2---:R-:W-:Y:S01]  /*0290*/  FADD R4, R4, 9.9999997473787516356e-06 ;  /* 0x3727c5ac04047421 */ /* 0x004fe20000000000 */
[----:B------:R-:W-:-:S03]  /*02a0*/  FADD R5, R5, 9.9999997473787516356e-06 ;  /* 0x3727c5ac05057421 */ /* 0x000fc60000000000 */
[----:B-1----:R-:W0:Y:S08]  /*02b0*/  MUFU.SQRT R12, R4 ;  /* 0x00000004000c7308 */ /* 0x002e300000002000 */
[----:B------:R1:W2:Y:S01]  /*02c0*/  MUFU.SQRT R13, R5 ;  /* 0x00000005000d7308 */ /* 0x0002a20000002000 */
[C---:B0-----:R-:W-:Y:S02]  /*02d0*/  FSETP.GT.AND P1, PT, R12.reuse, 8.50705917302346158658e+37, PT ;  /* 0x7e8000000c00780b */ /* 0x041fe40003f24000 */
[----:B------:R-:W-:Y:S01]  /*02e0*/  FSETP.GEU.AND P3, PT, R12, 1.175494350822287508e-38, PT ;  /* 0x008000000c00780b */ /* 0x000fe20003f6e000 */
[----:B-1----:R-:W0:Y:S01]  /*02f0*/  LDC.64 R4, c[0x0][0x238] ;  /* 0x00008e00ff047b82 */ /* 0x002e220000000a00 */
[----:B--2---:R-:W-:-:S02]  /*0300*/  FSETP.GT.AND P2, PT, R13, 8.50705917302346158658e+37, PT ;  /* 0x7e8000000d00780b */ /* 0x004fc40003f44000 */
[----:B------:R-:W-:-:S07]  /*0310*/  FSETP.GEU.AND P4, PT, R13, 1.175494350822287508e-38, PT ;  /* 0x008000000d00780b */ /* 0x000fce0003f8e000 */
[----:B------:R-:W-:-:S04]  /*0320*/  @P1 FMUL R12, R12, 0.25 ;  /* 0x3e8000000c0c1820 */ /* 0x000fc80000400000 */
[----:B------:R-:W-:Y:S01]  /*0330*/  @!P3 FMUL R12, R12, 16777216 ;  /* 0x4b8000000c0cb820 */ /* 0x000fe20000400000 */
[----:B------:R-:W-:-:S04]  /*0340*/  @P2 FMUL R13, R13, 0.25 ;  /* 0x3e8000000d0d2820 */ /* 0x000fc80000400000 */
[----:B------:R-:W-:Y:S01]  /*0350*/  @!P4 FMUL R13, R13, 16777216 ;  /* 0x4b8000000d0dc820 */ /* 0x000fe20000400000 */
[----:B------:R-:W1:Y:S01]  /*0360*/  MUFU.RCP R12, R12 ;  /* 0x0000000c000c7308 */ /* 0x000e620000001000 */
[----:B------:R-:W-:-:S07]  /*0370*/  FSEL R15, R14, 1, P1 ;  /* 0x3f8000000e0f7808 */ /* 0x000fce0000800000 */
[----:B------:R-:W2:Y:S01]  /*0380*/  MUFU.RCP R13, R13 ;  /* 0x0000000d000d7308 */ /* 0x000ea20000001000 */
[----:B------:R-:W-:Y:S01]  /*0390*/  FSEL R14, R14, 1, P2 ;  /* 0x3f8000000e0e7808 */ /* 0x000fe20001000000 */
[----:B------:R-:W-:-:S04]  /*03a0*/  @!P3 FMUL R15, R15, 16777216 ;  /* 0x4b8000000f0fb820 */ /* 0x000fc80000400000 */
[----:B------:R-:W-:Y:S01]  /*03b0*/  @!P4 FMUL R14, R14, 16777216 ;  /* 0x4b8000000e0ec820 */ /* 0x000fe20000400000 */
[----:B----4-:R-:W-:Y:S01]  /*03c0*/  FADD R2, -R7, R2 ;  /* 0x0000000207027221 */ /* 0x010fe20000000100 */
[----:B---3--:R-:W-:Y:S01]  /*03d0*/  FADD R3, -R6, R3 ;  /* 0x0000000306037221 */ /* 0x008fe20000000100 */
[----:B-1----:R-:W-:Y:S01]  /*03e0*/  FMUL R15, R12, R15 ;  /* 0x0000000f0c0f7220 */ /* 0x002fe20000400000 */
[----:B--2---:R-:W-:-:S03]  /*03f0*/  FMUL R14, R13, R14 ;  /* 0x0000000e0d0e7220 */ /* 0x004fc60000400000 */
[----:B------:R-:W-:Y:S01]  /*0400*/  FMUL R2, R2, R15 ;  /* 0x0000000f02027220 */ /* 0x000fe20000400000 */
[----:B------:R-:W-:-:S03]  /*0410*/  FMUL R3, R3, R14 ;  /* 0x0000000e03037220 */ /* 0x000fc60000400000 */
[----:B-----5:R-:W-:Y:S01]  /*0420*/  FFMA R2, R2, R10, R9 ;  /* 0x0000000a02027223 */ /* 0x020fe20000000009 */
[----:B------:R-:W-:-:S04]  /*0430*/  FFMA R3, R3, R11, R8 ;  /* 0x0000000b03037223 */ /* 0x000fc80000000008 */
[----:B------:R-:W-:Y:S02]  /*0440*/  FSETP.GEU.AND P1, PT, R2, RZ, PT ;  /* 0x000000ff0200720b */ /* 0x000fe40003f2e000 */
[C---:B------:R-:W-:Y:S01]  /*0450*/  FSETP.GEU.AND P2, PT, R3.reuse, RZ, PT ;  /* 0x000000ff0300720b */ /* 0x040fe20003f4e000 */
[----:B0-----:R-:W-:Y:S01]  /*0460*/  IMAD.WIDE R4, R0, 0x4, R4 ;  /* 0x0000000400047825 */ /* 0x001fe200078e0204 */
[----:B------:R-:W-:Y:S02]  /*0470*/  FSEL R2, R2, RZ, P1 ;  /* 0x000000ff02027208 */ /* 0x000fe40000800000 */
[----:B------:R-:W-:Y:S01]  /*0480*/  FSEL R3, R3, RZ, P2 ;  /* 0x000000ff03037208 */ /* 0x000fe20001000000 */
[----:B------:R-:W-:Y:S08]  /*0490*/  @P0 EXIT ;  /* 0x000000000000094d */ /* 0x000ff00003800000 */
[----:B------:R-:W-:Y:S01]  /*04a0*/  STG.E.64 desc[UR4][R4.64], R2 ;  /* 0x0000000204007986 */ /* 0x000fe2000c101b04 */
[----:B------:R-:W-:Y:S05]  /*04b0*/  EXIT ;  /* 0x000000000000794d */ /* 0x000fea0003800000 */
.L_x_0:
[----:B------:R-:W-:-:S00]  /*04c0*/  BRA `(.L_x_0) ;  /* 0xfffffffc00fc7947 */ /* 0x000fc0000383ffff */
[----:B------:R-:W-:-:S00]  /*04d0*/  NOP ;  /* 0x0000000000007918 */ /* 0x000fc00000000000 */
        /* <DEDUP_REMOVED lines=10> */
.L_x_1:


//--------------------- .nv.global.init           --------------------------
	.section	.nv.global.init,"aw",@progbits
.nv.global.init:
	.type		_$_str,@object
	.size		_$_str,(_$_str_$_2 - _$_str)
_$_str:
        /*0000*/ 	.byte	0x5f, 0x5f, 0x43, 0x55, 0x44, 0x41, 0x5f, 0x46, 0x54, 0x5a, 0x00
	.type		_$_str_$_2,@object
	.size		_$_str_$_2,(.L_1 - _$_str_$_2)
_$_str_$_2:
        /*000b*/ 	.byte	0x5f, 0x5f, 0x43, 0x55, 0x44, 0x41, 0x5f, 0x50, 0x52, 0x45, 0x43, 0x5f, 0x53, 0x51, 0x52, 0x54
        /*001b*/ 	.byte	0x00
.L_1:


//--------------------- .nv.constant0.triton_poi_fused__native_batch_norm_legit_no_training_relu_4 --------------------------
	.section	.nv.constant0.triton_poi_fused__native_batch_norm_legit_no_training_relu_4,"a",@progbits
	.sectionflags	@""
	.align	4
.nv.constant0.triton_poi_fused__native_batch_norm_legit_no_training_relu_4:
	.zero		580
